	.headerflags	@"EF_CUDA_TEXMODE_UNIFIED EF_CUDA_64BIT_ADDRESS EF_CUDA_ACCELERATORS EF_CUDA_SM90 EF_CUDA_VIRTUAL_SM(EF_CUDA_SM90)"
	.elftype	@"ET_EXEC"


//--------------------- .nv.info                  --------------------------
	.section	.nv.info,"",@"SHT_CUDA_INFO"
	.align	4


	//----- nvinfo : EIATTR_REGCOUNT
	.align		4
        /*0000*/ 	.byte	0x04, 0x2f
        /*0002*/ 	.short	(.L_1 - .L_0)
	.align		4
.L_0:
        /*0004*/ 	.word	index@(triton_poi_fused__prelu_kernel_convolution_11)
        /*0008*/ 	.word	0x00000016


	//----- nvinfo : EIATTR_MIN_STACK_SIZE
	.align		4
.L_1:
        /*000c*/ 	.byte	0x04, 0x12
        /*000e*/ 	.short	(.L_3 - .L_2)
	.align		4
.L_2:
        /*0010*/ 	.word	index@(triton_poi_fused__prelu_kernel_convolution_11)
        /*0014*/ 	.word	0x00000000


	//----- nvinfo : EIATTR_FRAME_SIZE
	.align		4
.L_3:
        /*0018*/ 	.byte	0x04, 0x11
        /*001a*/ 	.short	(.L_5 - .L_4)
	.align		4
.L_4:
        /*001c*/ 	.word	index@(triton_poi_fused__prelu_kernel_convolution_11)
        /*0020*/ 	.word	0x00000000


	//----- nvinfo : EIATTR_MIN_STACK_SIZE
	.align		4
.L_5:
        /*0024*/ 	.byte	0x04, 0x12
        /*0026*/ 	.short	(.L_7 - .L_6)
	.align		4
.L_6:
        /*0028*/ 	.word	index@(triton_poi_fused__prelu_kernel_convolution_11)
        /*002c*/ 	.word	0x00000000
.L_7:


//--------------------- .nv.info.triton_poi_fused__prelu_kernel_convolution_11 --------------------------
	.section	.nv.info.triton_poi_fused__prelu_kernel_convolution_11,"",@"SHT_CUDA_INFO"
	.sectionflags	@""
	.align	4


	//----- nvinfo : EIATTR_CUDA_API_VERSION
	.align		4
        /*0000*/ 	.byte	0x04, 0x37
        /*0002*/ 	.short	(.L_9 - .L_8)
.L_8:
        /*0004*/ 	.word	0x0000007c


	//----- nvinfo : EIATTR_KPARAM_INFO
	.align		4
.L_9:
        /*0008*/ 	.byte	0x04, 0x17
        /*000a*/ 	.short	(.L_11 - .L_10)
.L_10:
        /*000c*/ 	.word	0x00000000
        /*0010*/ 	.short	0x0004
        /*0012*/ 	.short	0x0020
        /*0014*/ 	.byte	0x00, 0xf0, 0x11, 0x00


	//----- nvinfo : EIATTR_KPARAM_INFO
	.align		4
.L_11:
        /*0018*/ 	.byte	0x04, 0x17
        /*001a*/ 	.short	(.L_13 - .L_12)
.L_12:
        /*001c*/ 	.word	0x00000000
        /*0020*/ 	.short	0x0003
        /*0022*/ 	.short	0x0018
        /*0024*/ 	.byte	0x00, 0xf4, 0x21, 0x00


	//----- nvinfo : EIATTR_KPARAM_INFO
	.align		4
.L_13:
        /*0028*/ 	.byte	0x04, 0x17
        /*002a*/ 	.short	(.L_15 - .L_14)
.L_14:
        /*002c*/ 	.word	0x00000000
        /*0030*/ 	.short	0x0002
        /*0032*/ 	.short	0x0010
        /*0034*/ 	.byte	0x00, 0xf4, 0x21, 0x00


	//----- nvinfo : EIATTR_KPARAM_INFO
	.align		4
.L_15:
        /*0038*/ 	.byte	0x04, 0x17
        /*003a*/ 	.short	(.L_17 - .L_16)
.L_16:
        /*003c*/ 	.word	0x00000000
        /*0040*/ 	.short	0x0001
        /*0042*/ 	.short	0x0008
        /*0044*/ 	.byte	0x00, 0xf4, 0x21, 0x00


	//----- nvinfo : EIATTR_KPARAM_INFO
	.align		4
.L_17:
        /*0048*/ 	.byte	0x04, 0x17
        /*004a*/ 	.short	(.L_19 - .L_18)
.L_18:
        /*004c*/ 	.word	0x00000000
        /*0050*/ 	.short	0x0000
        /*0052*/ 	.short	0x0000
        /*0054*/ 	.byte	0x00, 0xf4, 0x21, 0x00


	//----- nvinfo : EIATTR_SPARSE_MMA_MASK
	.align		4
.L_19:
        /*0058*/ 	.byte	0x03, 0x50
        /*005a*/ 	.short	0x0000


	//----- nvinfo : EIATTR_MAXREG_COUNT
	.align		4
        /*005c*/ 	.byte	0x03, 0x1b
        /*005e*/ 	.short	0x00ff


	//----- nvinfo : EIATTR_EXIT_INSTR_OFFSETS
	.align		4
        /*0060*/ 	.byte	0x04, 0x1c
        /*0062*/ 	.short	(.L_21 - .L_20)


	//   ....[0]....
.L_20:
        /*0064*/ 	.word	0x00000220


	//   ....[1]....
        /*0068*/ 	.word	0x00000240


	//----- nvinfo : EIATTR_REQNTID
	.align		4
.L_21:
        /*006c*/ 	.byte	0x04, 0x10
        /*006e*/ 	.short	(.L_23 - .L_22)
.L_22:
        /*0070*/ 	.word	0x00000080
        /*0074*/ 	.word	0x00000001
        /*0078*/ 	.word	0x00000001


	//----- nvinfo : EIATTR_CBANK_PARAM_SIZE
	.align		4
.L_23:
        /*007c*/ 	.byte	0x03, 0x19
        /*007e*/ 	.short	0x0024


	//----- nvinfo : EIATTR_PARAM_CBANK
	.align		4
        /*0080*/ 	.byte	0x04, 0x0a
        /*0082*/ 	.short	(.L_25 - .L_24)
	.align		4
.L_24:
        /*0084*/ 	.word	index@(.nv.constant0.triton_poi_fused__prelu_kernel_convolution_11)
        /*0088*/ 	.short	0x0210
        /*008a*/ 	.short	0x0024


	//----- nvinfo : EIATTR_SW_WAR
	.align		4
.L_25:
        /*008c*/ 	.byte	0x04, 0x36
        /*008e*/ 	.short	(.L_27 - .L_26)
.L_26:
        /*0090*/ 	.word	0x00000008
.L_27:


//--------------------- .nv.callgraph             --------------------------
	.section	.nv.callgraph,"",@"SHT_CUDA_CALLGRAPH"
	.align	4
	.sectionentsize	8
	.align		4
        /*0000*/ 	.word	0x00000000
	.align		4
        /*0004*/ 	.word	0xffffffff
	.align		4
        /*0008*/ 	.word	0x00000000
	.align		4
        /*000c*/ 	.word	0xfffffffe
	.align		4
        /*0010*/ 	.word	0x00000000
	.align		4
        /*0014*/ 	.word	0xfffffffd
	.align		4
        /*0018*/ 	.word	0x00000000
	.align		4
        /*001c*/ 	.word	0xfffffffc


//--------------------- .text.triton_poi_fused__prelu_kernel_convolution_11 --------------------------
	.section	.text.triton_poi_fused__prelu_kernel_convolution_11,"ax",@progbits
	.align	128
        .global         triton_poi_fused__prelu_kernel_convolution_11
        .type           triton_poi_fused__prelu_kernel_convolution_11,@function
        .size           triton_poi_fused__prelu_kernel_convolution_11,(.L_x_1 - triton_poi_fused__prelu_kernel_convolution_11)
        .other          triton_poi_fused__prelu_kernel_convolution_11,@"STO_CUDA_ENTRY STV_DEFAULT"
triton_poi_fused__prelu_kernel_convolution_11:
.text.triton_poi_fused__prelu_kernel_convolution_11:
[----:B------:R-:W0:Y:S02]  /*0000*/  LDC R1, c[0x0][0x28] ;  /* 0x00000a00ff017b82 */ /* 0x000e240000000800 */
[----:B------:R-:W1:Y:S01]  /*0010*/  S2R R0, SR_TID.X ;  /* 0x0000000000007919 */ /* 0x000e620000002100 */
[----:B------:R-:W2:Y:S01]  /*0020*/  LDC.64 R4, c[0x0][0x218] ;  /* 0x00008600ff047b82 */ /* 0x000ea20000000a00 */
[----:B------:R-:W-:Y:S02]  /*0030*/  CS2R R14, SRZ ;  /* 0x00000000000e7805 */ /* 0x000fe4000001ff00 */
[----:B------:R-:W-:Y:S01]  /*0040*/  CS2R R12, SRZ ;  /* 0x00000000000c7805 */ /* 0x000fe2000001ff00 */
[----:B------:R-:W3:Y:S01]  /*0050*/  S2R R11, SR_CTAID.X ;  /* 0x00000000000b7919 */ /* 0x000ee20000002500 */
[----:B------:R-:W-:-:S03]  /*0060*/  ULDC.64 UR4, c[0x0][0x208] ;  /* 0x0000820000047ab9 */ /* 0x000fc60000000a00 */
[----:B------:R-:W4:Y:S01]  /*0070*/  LDC.64 R2, c[0x0][0x210] ;  /* 0x00008400ff027b82 */ /* 0x000f220000000a00 */
[----:B-1----:R-:W-:Y:S01]  /*0080*/  IMAD.SHL.U32 R0, R0, 0x2, RZ ;  /* 0x0000000200007824 */ /* 0x002fe200078e00ff */
[----:B---3--:R-:W-:-:S04]  /*0090*/  SHF.R.S32.HI R6, RZ, 0x17, R11 ;  /* 0x00000017ff067819 */ /* 0x008fc8000001140b */
[----:B------:R-:W-:-:S05]  /*00a0*/  LOP3.LUT R0, R0, 0xfe, RZ, 0xc0, !PT ;  /* 0x000000fe00007812 */ /* 0x000fca00078ec0ff */
[----:B------:R-:W-:Y:S01]  /*00b0*/  IMAD R11, R11, 0x100, R0 ;  /* 0x000001000b0b7824 */ /* 0x000fe200078e0200 */
[----:B------:R-:W-:Y:S02]  /*00c0*/  SGXT R0, R6, 0x1 ;  /* 0x000000010600781a */ /* 0x000fe40000000200 */
[----:B------:R-:W1:Y:S01]  /*00d0*/  LDC.64 R6, c[0x0][0x220] ;  /* 0x00008800ff067b82 */ /* 0x000e620000000a00 */
[C---:B----4-:R-:W-:Y:S01]  /*00e0*/  IMAD.WIDE R2, R11.reuse, 0x4, R2 ;  /* 0x000000040b027825 */ /* 0x050fe200078e0202 */
[----:B------:R-:W-:Y:S02]  /*00f0*/  LEA.HI R0, R0, R11, RZ, 0x7 ;  /* 0x0000000b00007211 */ /* 0x000fe400078f38ff */
[----:B------:R-:W-:Y:S02]  /*0100*/  ISETP.GE.AND P2, PT, R11, 0x4800, PT ;  /* 0x000048000b00780c */ /* 0x000fe40003f46270 */
[----:B------:R-:W-:-:S05]  /*0110*/  LOP3.LUT R0, R0, 0xffffff80, RZ, 0xc0, !PT ;  /* 0xffffff8000007812 */ /* 0x000fca00078ec0ff */
[----:B------:R-:W-:-:S04]  /*0120*/  IMAD.IADD R9, R11, 0x1, -R0 ;  /* 0x000000010b097824 */ /* 0x000fc800078e0a00 */
[----:B--2---:R-:W-:Y:S02]  /*0130*/  IMAD.WIDE R4, R9, 0x4, R4 ;  /* 0x0000000409047825 */ /* 0x004fe400078e0204 */
[----:B------:R-:W2:Y:S01]  /*0140*/  @!P2 LDG.E.64 R12, desc[UR4][R2.64] ;  /* 0x00000004020ca981 */ /* 0x000ea2000c1e1b00 */
[----:B------:R-:W3:Y:S03]  /*0150*/  LDC.64 R8, c[0x0][0x228] ;  /* 0x00008a00ff087b82 */ /* 0x000ee60000000a00 */
[----:B------:R3:W2:Y:S04]  /*0160*/  @!P2 LDG.E.EL.64 R14, desc[UR4][R4.64] ;  /* 0x00000004040ea981 */ /* 0x0006a8000c2e1b00 */
[----:B-1----:R-:W4:Y:S01]  /*0170*/  LDG.E R6, desc[UR4][R6.64] ;  /* 0x0000000406067981 */ /* 0x002f22000c1e1900 */
[----:B---3--:R-:W-:-:S04]  /*0180*/  IMAD.WIDE R4, R11, 0x4, R8 ;  /* 0x000000040b047825 */ /* 0x008fc800078e0208 */
[----:B--2---:R-:W-:Y:S01]  /*0190*/  FADD R18, R14, R12 ;  /* 0x0000000c0e127221 */ /* 0x004fe20000000000 */
[----:B------:R-:W-:Y:S01]  /*01a0*/  FADD R19, R15, R13 ;  /* 0x0000000d0f137221 */ /* 0x000fe20000000000 */
[----:B------:R-:W-:Y:S02]  /*01b0*/  FSETP.GT.AND P0, PT, R12, -R14, PT ;  /* 0x8000000e0c00720b */ /* 0x000fe40003f04000 */
[C---:B----4-:R-:W-:Y:S01]  /*01c0*/  FMUL R17, R6.reuse, R18 ;  /* 0x0000001206117220 */ /* 0x050fe20000400000 */
[----:B------:R-:W-:Y:S01]  /*01d0*/  FMUL R0, R6, R19 ;  /* 0x0000001306007220 */ /* 0x000fe20000400000 */
[----:B------:R-:W-:Y:S01]  /*01e0*/  FSETP.GT.AND P1, PT, R13, -R15, PT ;  /* 0x8000000f0d00720b */ /* 0x000fe20003f24000 */
[----:B------:R1:W-:Y:S02]  /*01f0*/  @!P2 STG.E.64 desc[UR4][R2.64], R18 ;  /* 0x000000120200a986 */ /* 0x0003e4000c101b04 */
[----:B------:R-:W-:Y:S02]  /*0200*/  FSEL R12, R18, R17, P0 ;  /* 0x00000011120c7208 */ /* 0x000fe40000000000 */
[----:B------:R-:W-:Y:S01]  /*0210*/  FSEL R13, R19, R0, P1 ;  /* 0x00000000130d7208 */ /* 0x000fe20000800000 */
[----:B------:R-:W-:Y:S07]  /*0220*/  @P2 EXIT ;  /* 0x000000000000294d */ /* 0x000fee0003800000 */
[----:B------:R-:W-:Y:S01]  /*0230*/  STG.E.64 desc[UR4][R4.64], R12 ;  /* 0x0000000c04007986 */ /* 0x000fe2000c101b04 */
[----:B------:R-:W-:Y:S05]  /*0240*/  EXIT ;  /* 0x000000000000794d */ /* 0x000fea0003800000 */
.L_x_0:
[----:B------:R-:W-:-:S00]  /*0250*/  BRA `(.L_x_0) ;  /* 0xfffffffc00fc7947 */ /* 0x000fc0000383ffff */
[----:B------:R-:W-:-:S00]  /*0260*/  NOP ;  /* 0x0000000000007918 */ /* 0x000fc00000000000 */
        /* <DEDUP_REMOVED lines=9> */
.L_x_1:


//--------------------- .nv.constant0.triton_poi_fused__prelu_kernel_convolution_11 --------------------------
	.section	.nv.constant0.triton_poi_fused__prelu_kernel_convolution_11,"a",@progbits
	.sectionflags	@""
	.align	4
.nv.constant0.triton_poi_fused__prelu_kernel_convolution_11:
	.zero		564
